//
// Generated by NVIDIA NVVM Compiler
//
// Compiler Build ID: CL-36424714
// Cuda compilation tools, release 13.0, V13.0.88
// Based on NVVM 20.0.0
//

.version 9.0
.target sm_100
.address_size 64

	// .globl	_Z7kernel1PfS_i
// _ZZ7kernel1PfS_iE6s_data has been demoted
// _ZZ7kernel2PfS_iE6s_data has been demoted
// _ZZ7kernel3PfS_iE6s_data has been demoted

.visible .entry _Z7kernel1PfS_i(
	.param .u64 .ptr .align 1 _Z7kernel1PfS_i_param_0,
	.param .u64 .ptr .align 1 _Z7kernel1PfS_i_param_1,
	.param .u32 _Z7kernel1PfS_i_param_2
)
{
	.reg .pred 	%p<8>;
	.reg .b32 	%r<18>;
	.reg .b32 	%f<6>;
	.reg .b64 	%rd<9>;
	// demoted variable
	.shared .align 4 .b8 _ZZ7kernel1PfS_iE6s_data[516];
	ld.param.u64 	%rd1, [_Z7kernel1PfS_i_param_0];
	ld.param.u64 	%rd2, [_Z7kernel1PfS_i_param_1];
	ld.param.u32 	%r8, [_Z7kernel1PfS_i_param_2];
	mov.u32 	%r1, %tid.x;
	mov.u32 	%r2, %ctaid.x;
	mov.u32 	%r3, %ntid.x;
	mad.lo.s32 	%r4, %r2, %r3, %r1;
	setp.ge.u32 	%p1, %r4, %r8;
	shl.b32 	%r9, %r1, 2;
	mov.u32 	%r10, _ZZ7kernel1PfS_iE6s_data;
	add.s32 	%r5, %r10, %r9;
	@%p1 bra 	$L__BB0_2;
	cvta.to.global.u64 	%rd3, %rd1;
	mul.wide.u32 	%rd4, %r4, 4;
	add.s64 	%rd5, %rd3, %rd4;
	ld.global.f32 	%f1, [%rd5];
	st.shared.f32 	[%r5], %f1;
$L__BB0_2:
	bar.sync 	0;
	setp.lt.u32 	%p2, %r3, 2;
	@%p2 bra 	$L__BB0_7;
	mov.b32 	%r17, 1;
$L__BB0_4:
	shl.b32 	%r7, %r17, 1;
	add.s32 	%r12, %r7, -1;
	and.b32  	%r13, %r12, %r1;
	setp.ne.s32 	%p3, %r13, 0;
	add.s32 	%r14, %r17, %r4;
	setp.ge.u32 	%p4, %r14, %r8;
	or.pred  	%p5, %p4, %p3;
	@%p5 bra 	$L__BB0_6;
	shl.b32 	%r15, %r17, 2;
	add.s32 	%r16, %r5, %r15;
	ld.shared.f32 	%f2, [%r16];
	ld.shared.f32 	%f3, [%r5];
	add.f32 	%f4, %f2, %f3;
	st.shared.f32 	[%r5], %f4;
$L__BB0_6:
	bar.sync 	0;
	setp.lt.u32 	%p6, %r7, %r3;
	mov.u32 	%r17, %r7;
	@%p6 bra 	$L__BB0_4;
$L__BB0_7:
	setp.ne.s32 	%p7, %r1, 0;
	@%p7 bra 	$L__BB0_9;
	ld.shared.f32 	%f5, [_ZZ7kernel1PfS_iE6s_data];
	cvta.to.global.u64 	%rd6, %rd2;
	mul.wide.u32 	%rd7, %r2, 4;
	add.s64 	%rd8, %rd6, %rd7;
	st.global.f32 	[%rd8], %f5;
$L__BB0_9:
	ret;

}
	// .globl	_Z7kernel2PfS_i
.visible .entry _Z7kernel2PfS_i(
	.param .u64 .ptr .align 1 _Z7kernel2PfS_i_param_0,
	.param .u64 .ptr .align 1 _Z7kernel2PfS_i_param_1,
	.param .u32 _Z7kernel2PfS_i_param_2
)
{
	.reg .pred 	%p<7>;
	.reg .b32 	%r<23>;
	.reg .b32 	%f<6>;
	.reg .b64 	%rd<9>;
	// demoted variable
	.shared .align 4 .b8 _ZZ7kernel2PfS_iE6s_data[516];
	ld.param.u64 	%rd1, [_Z7kernel2PfS_i_param_0];
	ld.param.u64 	%rd2, [_Z7kernel2PfS_i_param_1];
	ld.param.u32 	%r11, [_Z7kernel2PfS_i_param_2];
	mov.u32 	%r1, %tid.x;
	mov.u32 	%r2, %ctaid.x;
	mov.u32 	%r3, %ntid.x;
	mul.lo.s32 	%r4, %r2, %r3;
	add.s32 	%r5, %r4, %r1;
	setp.ge.u32 	%p1, %r5, %r11;
	@%p1 bra 	$L__BB1_2;
	cvta.to.global.u64 	%rd3, %rd1;
	mul.wide.u32 	%rd4, %r5, 4;
	add.s64 	%rd5, %rd3, %rd4;
	ld.global.f32 	%f1, [%rd5];
	shl.b32 	%r12, %r1, 2;
	mov.u32 	%r13, _ZZ7kernel2PfS_iE6s_data;
	add.s32 	%r14, %r13, %r12;
	st.shared.f32 	[%r14], %f1;
$L__BB1_2:
	bar.sync 	0;
	setp.lt.u32 	%p2, %r3, 2;
	@%p2 bra 	$L__BB1_8;
	shl.b32 	%r6, %r1, 1;
	mov.b32 	%r22, 1;
$L__BB1_4:
	mul.lo.s32 	%r8, %r22, %r6;
	add.s32 	%r9, %r8, %r22;
	setp.ge.u32 	%p3, %r9, %r3;
	@%p3 bra 	$L__BB1_7;
	add.s32 	%r16, %r9, %r4;
	setp.ge.u32 	%p4, %r16, %r11;
	@%p4 bra 	$L__BB1_7;
	shl.b32 	%r17, %r9, 2;
	mov.u32 	%r18, _ZZ7kernel2PfS_iE6s_data;
	add.s32 	%r19, %r18, %r17;
	ld.shared.f32 	%f2, [%r19];
	shl.b32 	%r20, %r8, 2;
	add.s32 	%r21, %r18, %r20;
	ld.shared.f32 	%f3, [%r21];
	add.f32 	%f4, %f2, %f3;
	st.shared.f32 	[%r21], %f4;
$L__BB1_7:
	bar.sync 	0;
	shl.b32 	%r22, %r22, 1;
	setp.lt.u32 	%p5, %r22, %r3;
	@%p5 bra 	$L__BB1_4;
$L__BB1_8:
	setp.ne.s32 	%p6, %r1, 0;
	@%p6 bra 	$L__BB1_10;
	ld.shared.f32 	%f5, [_ZZ7kernel2PfS_iE6s_data];
	cvta.to.global.u64 	%rd6, %rd2;
	mul.wide.u32 	%rd7, %r2, 4;
	add.s64 	%rd8, %rd6, %rd7;
	st.global.f32 	[%rd8], %f5;
$L__BB1_10:
	ret;

}
	// .globl	_Z7kernel3PfS_i
.visible .entry _Z7kernel3PfS_i(
	.param .u64 .ptr .align 1 _Z7kernel3PfS_i_param_0,
	.param .u64 .ptr .align 1 _Z7kernel3PfS_i_param_1,
	.param .u32 _Z7kernel3PfS_i_param_2
)
{
	.reg .pred 	%p<8>;
	.reg .b32 	%r<15>;
	.reg .b32 	%f<6>;
	.reg .b64 	%rd<9>;
	// demoted variable
	.shared .align 4 .b8 _ZZ7kernel3PfS_iE6s_data[516];
	ld.param.u64 	%rd1, [_Z7kernel3PfS_i_param_0];
	ld.param.u64 	%rd2, [_Z7kernel3PfS_i_param_1];
	ld.param.u32 	%r8, [_Z7kernel3PfS_i_param_2];
	mov.u32 	%r1, %tid.x;
	mov.u32 	%r2, %ctaid.x;
	mov.u32 	%r14, %ntid.x;
	mad.lo.s32 	%r4, %r2, %r14, %r1;
	setp.ge.u32 	%p1, %r4, %r8;
	shl.b32 	%r9, %r1, 2;
	mov.u32 	%r10, _ZZ7kernel3PfS_iE6s_data;
	add.s32 	%r5, %r10, %r9;
	@%p1 bra 	$L__BB2_2;
	cvta.to.global.u64 	%rd3, %rd1;
	mul.wide.u32 	%rd4, %r4, 4;
	add.s64 	%rd5, %rd3, %rd4;
	ld.global.f32 	%f1, [%rd5];
	st.shared.f32 	[%r5], %f1;
$L__BB2_2:
	bar.sync 	0;
	setp.lt.u32 	%p2, %r14, 2;
	@%p2 bra 	$L__BB2_6;
$L__BB2_3:
	shr.u32 	%r7, %r14, 1;
	setp.ge.u32 	%p3, %r1, %r7;
	add.s32 	%r11, %r7, %r4;
	setp.ge.u32 	%p4, %r11, %r8;
	or.pred  	%p5, %p3, %p4;
	@%p5 bra 	$L__BB2_5;
	shl.b32 	%r12, %r7, 2;
	add.s32 	%r13, %r5, %r12;
	ld.shared.f32 	%f2, [%r13];
	ld.shared.f32 	%f3, [%r5];
	add.f32 	%f4, %f2, %f3;
	st.shared.f32 	[%r5], %f4;
$L__BB2_5:
	bar.sync 	0;
	setp.gt.u32 	%p6, %r14, 3;
	mov.u32 	%r14, %r7;
	@%p6 bra 	$L__BB2_3;
$L__BB2_6:
	setp.ne.s32 	%p7, %r1, 0;
	@%p7 bra 	$L__BB2_8;
	ld.shared.f32 	%f5, [_ZZ7kernel3PfS_iE6s_data];
	cvta.to.global.u64 	%rd6, %rd2;
	mul.wide.u32 	%rd7, %r2, 4;
	add.s64 	%rd8, %rd6, %rd7;
	st.global.f32 	[%rd8], %f5;
$L__BB2_8:
	ret;

}


// ===== COMPILED SASS (sm_100) =====

	.target	sm_100

	.elftype	@"ET_EXEC"


//--------------------- .note.nv.tkinfo           --------------------------
	.section	.note.nv.tkinfo,"",@"SHT_NOTE"
	.sectionflags	@"SHF_NOTE_NV_TKINFO"
	.tkinfo
        /*0018*/ 	.word	0x00000002
        /*0030*/ 	.string	""
        /*0030*/ 	.string	"ptxas"
        /*0030*/ 	.string	"Cuda compilation tools, release 13.0, V13.0.88"
        /*0030*/ 	.string	"Build cuda_13.0.r13.0/compiler.36424714_0"
        /*0030*/ 	.string	"-arch sm_100 -m 64 "



//--------------------- .note.nv.cuinfo           --------------------------
	.section	.note.nv.cuinfo,"",@"SHT_NOTE"
	.sectionflags	@"SHF_NOTE_NV_CUINFO"
        /*0018*/ 	.short	0x0002
        /*001a*/ 	.short	0x0064
        /*001c*/ 	.short	0x0082
	.zero		2


//--------------------- .nv.info                  --------------------------
	.section	.nv.info,"",@"SHT_CUDA_INFO"
	.align	4


	//----- nvinfo : EIATTR_REGCOUNT
	.align		4
        /*0000*/ 	.byte	0x04, 0x2f
        /*0002*/ 	.short	(.L_1 - .L_0)
	.align		4
.L_0:
        /*0004*/ 	.word	index@(_Z7kernel1PfS_i)
        /*0008*/ 	.word	0x0000000c


	//----- nvinfo : EIATTR_FRAME_SIZE
	.align		4
.L_1:
        /*000c*/ 	.byte	0x04, 0x11
        /*000e*/ 	.short	(.L_3 - .L_2)
	.align		4
.L_2:
        /*0010*/ 	.word	index@(_Z7kernel1PfS_i)
        /*0014*/ 	.word	0x00000000


	//----- nvinfo : EIATTR_REGCOUNT
	.align		4
.L_3:
        /*0018*/ 	.byte	0x04, 0x2f
        /*001a*/ 	.short	(.L_5 - .L_4)
	.align		4
.L_4:
        /*001c*/ 	.word	index@(_Z7kernel2PfS_i)
        /*0020*/ 	.word	0x0000000c


	//----- nvinfo : EIATTR_FRAME_SIZE
	.align		4
.L_5:
        /*0024*/ 	.byte	0x04, 0x11
        /*0026*/ 	.short	(.L_7 - .L_6)
	.align		4
.L_6:
        /*0028*/ 	.word	index@(_Z7kernel2PfS_i)
        /*002c*/ 	.word	0x00000000


	//----- nvinfo : EIATTR_REGCOUNT
	.align		4
.L_7:
        /*0030*/ 	.byte	0x04, 0x2f
        /*0032*/ 	.short	(.L_9 - .L_8)
	.align		4
.L_8:
        /*0034*/ 	.word	index@(_Z7kernel3PfS_i)
        /*0038*/ 	.word	0x0000000c


	//----- nvinfo : EIATTR_FRAME_SIZE
	.align		4
.L_9:
        /*003c*/ 	.byte	0x04, 0x11
        /*003e*/ 	.short	(.L_11 - .L_10)
	.align		4
.L_10:
        /*0040*/ 	.word	index@(_Z7kernel3PfS_i)
        /*0044*/ 	.word	0x00000000


	//----- nvinfo : EIATTR_MIN_STACK_SIZE
	.align		4
.L_11:
        /*0048*/ 	.byte	0x04, 0x12
        /*004a*/ 	.short	(.L_13 - .L_12)
	.align		4
.L_12:
        /*004c*/ 	.word	index@(_Z7kernel3PfS_i)
        /*0050*/ 	.word	0x00000000


	//----- nvinfo : EIATTR_MIN_STACK_SIZE
	.align		4
.L_13:
        /*0054*/ 	.byte	0x04, 0x12
        /*0056*/ 	.short	(.L_15 - .L_14)
	.align		4
.L_14:
        /*0058*/ 	.word	index@(_Z7kernel2PfS_i)
        /*005c*/ 	.word	0x00000000


	//----- nvinfo : EIATTR_MIN_STACK_SIZE
	.align		4
.L_15:
        /*0060*/ 	.byte	0x04, 0x12
        /*0062*/ 	.short	(.L_17 - .L_16)
	.align		4
.L_16:
        /*0064*/ 	.word	index@(_Z7kernel1PfS_i)
        /*0068*/ 	.word	0x00000000
.L_17:


//--------------------- .nv.compat                --------------------------
	.section	.nv.compat,"",@"SHT_CUDA_COMPAT_INFO"
	.align	4
        /*0000*/ 	.byte	0x02, 0x09, 0x00, 0x00, 0x02, 0x02, 0x01, 0x00, 0x02, 0x05, 0x05, 0x00, 0x03, 0x07, 0x01, 0x01
        /*0010*/ 	.byte	0x02, 0x03, 0x00, 0x00, 0x02, 0x06, 0x01, 0x00, 0x04, 0x0b, 0x08, 0x00, 0x09, 0x00, 0x00, 0x00
        /*0020*/ 	.byte	0x00, 0x00, 0x00, 0x00


//--------------------- .nv.info._Z7kernel3PfS_i  --------------------------
	.section	.nv.info._Z7kernel3PfS_i,"",@"SHT_CUDA_INFO"
	.sectionflags	@""
	.align	4


	//----- nvinfo : EIATTR_CUDA_API_VERSION
	.align		4
        /*0000*/ 	.byte	0x04, 0x37
        /*0002*/ 	.short	(.L_19 - .L_18)
.L_18:
        /*0004*/ 	.word	0x00000082


	//----- nvinfo : EIATTR_KPARAM_INFO
	.align		4
.L_19:
        /*0008*/ 	.byte	0x04, 0x17
        /*000a*/ 	.short	(.L_21 - .L_20)
.L_20:
        /*000c*/ 	.word	0x00000000
        /*0010*/ 	.short	0x0002
        /*0012*/ 	.short	0x0010
        /*0014*/ 	.byte	0x00, 0xf0, 0x11, 0x00


	//----- nvinfo : EIATTR_KPARAM_INFO
	.align		4
.L_21:
        /*0018*/ 	.byte	0x04, 0x17
        /*001a*/ 	.short	(.L_23 - .L_22)
.L_22:
        /*001c*/ 	.word	0x00000000
        /*0020*/ 	.short	0x0001
        /*0022*/ 	.short	0x0008
        /*0024*/ 	.byte	0x00, 0xf5, 0x21, 0x00


	//----- nvinfo : EIATTR_KPARAM_INFO
	.align		4
.L_23:
        /*0028*/ 	.byte	0x04, 0x17
        /*002a*/ 	.short	(.L_25 - .L_24)
.L_24:
        /*002c*/ 	.word	0x00000000
        /*0030*/ 	.short	0x0000
        /*0032*/ 	.short	0x0000
        /*0034*/ 	.byte	0x00, 0xf5, 0x21, 0x00


	//----- nvinfo : EIATTR_SPARSE_MMA_MASK
	.align		4
.L_25:
        /*0038*/ 	.byte	0x03, 0x50
        /*003a*/ 	.short	0x0000


	//----- nvinfo : EIATTR_MAXREG_COUNT
	.align		4
        /*003c*/ 	.byte	0x03, 0x1b
        /*003e*/ 	.short	0x00ff


	//----- nvinfo : EIATTR_NUM_BARRIERS
	.align		4
        /*0040*/ 	.byte	0x02, 0x4c
        /*0042*/ 	.byte	0x01
	.zero		1


	//----- nvinfo : EIATTR_MERCURY_ISA_VERSION
	.align		4
        /*0044*/ 	.byte	0x03, 0x5f
        /*0046*/ 	.short	0x0101


	//----- nvinfo : EIATTR_VRC_CTA_INIT_COUNT
	.align		4
        /*0048*/ 	.byte	0x02, 0x4a
	.zero		1
	.zero		1


	//----- nvinfo : EIATTR_EXIT_INSTR_OFFSETS
	.align		4
        /*004c*/ 	.byte	0x04, 0x1c
        /*004e*/ 	.short	(.L_27 - .L_26)


	//   ....[0]....
.L_26:
        /*0050*/ 	.word	0x00000240


	//   ....[1]....
        /*0054*/ 	.word	0x000002c0


	//----- nvinfo : EIATTR_CBANK_PARAM_SIZE
	.align		4
.L_27:
        /*0058*/ 	.byte	0x03, 0x19
        /*005a*/ 	.short	0x0014


	//----- nvinfo : EIATTR_PARAM_CBANK
	.align		4
        /*005c*/ 	.byte	0x04, 0x0a
        /*005e*/ 	.short	(.L_29 - .L_28)
	.align		4
.L_28:
        /*0060*/ 	.word	index@(.nv.constant0._Z7kernel3PfS_i)
        /*0064*/ 	.short	0x0380
        /*0066*/ 	.short	0x0014


	//----- nvinfo : EIATTR_SW_WAR
	.align		4
.L_29:
        /*0068*/ 	.byte	0x04, 0x36
        /*006a*/ 	.short	(.L_31 - .L_30)
.L_30:
        /*006c*/ 	.word	0x00000008
.L_31:


//--------------------- .nv.info._Z7kernel2PfS_i  --------------------------
	.section	.nv.info._Z7kernel2PfS_i,"",@"SHT_CUDA_INFO"
	.sectionflags	@""
	.align	4


	//----- nvinfo : EIATTR_CUDA_API_VERSION
	.align		4
        /*0000*/ 	.byte	0x04, 0x37
        /*0002*/ 	.short	(.L_33 - .L_32)
.L_32:
        /*0004*/ 	.word	0x00000082


	//----- nvinfo : EIATTR_KPARAM_INFO
	.align		4
.L_33:
        /*0008*/ 	.byte	0x04, 0x17
        /*000a*/ 	.short	(.L_35 - .L_34)
.L_34:
        /*000c*/ 	.word	0x00000000
        /*0010*/ 	.short	0x0002
        /*0012*/ 	.short	0x0010
        /*0014*/ 	.byte	0x00, 0xf0, 0x11, 0x00


	//----- nvinfo : EIATTR_KPARAM_INFO
	.align		4
.L_35:
        /*0018*/ 	.byte	0x04, 0x17
        /*001a*/ 	.short	(.L_37 - .L_36)
.L_36:
        /*001c*/ 	.word	0x00000000
        /*0020*/ 	.short	0x0001
        /*0022*/ 	.short	0x0008
        /*0024*/ 	.byte	0x00, 0xf5, 0x21, 0x00


	//----- nvinfo : EIATTR_KPARAM_INFO
	.align		4
.L_37:
        /*0028*/ 	.byte	0x04, 0x17
        /*002a*/ 	.short	(.L_39 - .L_38)
.L_38:
        /*002c*/ 	.word	0x00000000
        /*0030*/ 	.short	0x0000
        /*0032*/ 	.short	0x0000
        /*0034*/ 	.byte	0x00, 0xf5, 0x21, 0x00


	//----- nvinfo : EIATTR_SPARSE_MMA_MASK
	.align		4
.L_39:
        /*0038*/ 	.byte	0x03, 0x50
        /*003a*/ 	.short	0x0000


	//----- nvinfo : EIATTR_MAXREG_COUNT
	.align		4
        /*003c*/ 	.byte	0x03, 0x1b
        /*003e*/ 	.short	0x00ff


	//----- nvinfo : EIATTR_NUM_BARRIERS
	.align		4
        /*0040*/ 	.byte	0x02, 0x4c
        /*0042*/ 	.byte	0x01
	.zero		1


	//----- nvinfo : EIATTR_MERCURY_ISA_VERSION
	.align		4
        /*0044*/ 	.byte	0x03, 0x5f
        /*0046*/ 	.short	0x0101


	//----- nvinfo : EIATTR_VRC_CTA_INIT_COUNT
	.align		4
        /*0048*/ 	.byte	0x02, 0x4a
	.zero		1
	.zero		1


	//----- nvinfo : EIATTR_EXIT_INSTR_OFFSETS
	.align		4
        /*004c*/ 	.byte	0x04, 0x1c
        /*004e*/ 	.short	(.L_41 - .L_40)


	//   ....[0]....
.L_40:
        /*0050*/ 	.word	0x00000300


	//   ....[1]....
        /*0054*/ 	.word	0x00000380


	//----- nvinfo : EIATTR_CRS_STACK_SIZE
	.align		4
.L_41:
        /*0058*/ 	.byte	0x04, 0x1e
        /*005a*/ 	.short	(.L_43 - .L_42)
.L_42:
        /*005c*/ 	.word	0x00000000


	//----- nvinfo : EIATTR_CBANK_PARAM_SIZE
	.align		4
.L_43:
        /*0060*/ 	.byte	0x03, 0x19
        /*0062*/ 	.short	0x0014


	//----- nvinfo : EIATTR_PARAM_CBANK
	.align		4
        /*0064*/ 	.byte	0x04, 0x0a
        /*0066*/ 	.short	(.L_45 - .L_44)
	.align		4
.L_44:
        /*0068*/ 	.word	index@(.nv.constant0._Z7kernel2PfS_i)
        /*006c*/ 	.short	0x0380
        /*006e*/ 	.short	0x0014


	//----- nvinfo : EIATTR_SW_WAR
	.align		4
.L_45:
        /*0070*/ 	.byte	0x04, 0x36
        /*0072*/ 	.short	(.L_47 - .L_46)
.L_46:
        /*0074*/ 	.word	0x00000008
.L_47:


//--------------------- .nv.info._Z7kernel1PfS_i  --------------------------
	.section	.nv.info._Z7kernel1PfS_i,"",@"SHT_CUDA_INFO"
	.sectionflags	@""
	.align	4


	//----- nvinfo : EIATTR_CUDA_API_VERSION
	.align		4
        /*0000*/ 	.byte	0x04, 0x37
        /*0002*/ 	.short	(.L_49 - .L_48)
.L_48:
        /*0004*/ 	.word	0x00000082


	//----- nvinfo : EIATTR_KPARAM_INFO
	.align		4
.L_49:
        /*0008*/ 	.byte	0x04, 0x17
        /*000a*/ 	.short	(.L_51 - .L_50)
.L_50:
        /*000c*/ 	.word	0x00000000
        /*0010*/ 	.short	0x0002
        /*0012*/ 	.short	0x0010
        /*0014*/ 	.byte	0x00, 0xf0, 0x11, 0x00


	//----- nvinfo : EIATTR_KPARAM_INFO
	.align		4
.L_51:
        /*0018*/ 	.byte	0x04, 0x17
        /*001a*/ 	.short	(.L_53 - .L_52)
.L_52:
        /*001c*/ 	.word	0x00000000
        /*0020*/ 	.short	0x0001
        /*0022*/ 	.short	0x0008
        /*0024*/ 	.byte	0x00, 0xf5, 0x21, 0x00


	//----- nvinfo : EIATTR_KPARAM_INFO
	.align		4
.L_53:
        /*0028*/ 	.byte	0x04, 0x17
        /*002a*/ 	.short	(.L_55 - .L_54)
.L_54:
        /*002c*/ 	.word	0x00000000
        /*0030*/ 	.short	0x0000
        /*0032*/ 	.short	0x0000
        /*0034*/ 	.byte	0x00, 0xf5, 0x21, 0x00


	//----- nvinfo : EIATTR_SPARSE_MMA_MASK
	.align		4
.L_55:
        /*0038*/ 	.byte	0x03, 0x50
        /*003a*/ 	.short	0x0000


	//----- nvinfo : EIATTR_MAXREG_COUNT
	.align		4
        /*003c*/ 	.byte	0x03, 0x1b
        /*003e*/ 	.short	0x00ff


	//----- nvinfo : EIATTR_NUM_BARRIERS
	.align		4
        /*0040*/ 	.byte	0x02, 0x4c
        /*0042*/ 	.byte	0x01
	.zero		1


	//----- nvinfo : EIATTR_MERCURY_ISA_VERSION
	.align		4
        /*0044*/ 	.byte	0x03, 0x5f
        /*0046*/ 	.short	0x0101


	//----- nvinfo : EIATTR_VRC_CTA_INIT_COUNT
	.align		4
        /*0048*/ 	.byte	0x02, 0x4a
	.zero		1
	.zero		1


	//----- nvinfo : EIATTR_EXIT_INSTR_OFFSETS
	.align		4
        /*004c*/ 	.byte	0x04, 0x1c
        /*004e*/ 	.short	(.L_57 - .L_56)


	//   ....[0]....
.L_56:
        /*0050*/ 	.word	0x00000250


	//   ....[1]....
        /*0054*/ 	.word	0x000002d0


	//----- nvinfo : EIATTR_CBANK_PARAM_SIZE
	.align		4
.L_57:
        /*0058*/ 	.byte	0x03, 0x19
        /*005a*/ 	.short	0x0014


	//----- nvinfo : EIATTR_PARAM_CBANK
	.align		4
        /*005c*/ 	.byte	0x04, 0x0a
        /*005e*/ 	.short	(.L_59 - .L_58)
	.align		4
.L_58:
        /*0060*/ 	.word	index@(.nv.constant0._Z7kernel1PfS_i)
        /*0064*/ 	.short	0x0380
        /*0066*/ 	.short	0x0014


	//----- nvinfo : EIATTR_SW_WAR
	.align		4
.L_59:
        /*0068*/ 	.byte	0x04, 0x36
        /*006a*/ 	.short	(.L_61 - .L_60)
.L_60:
        /*006c*/ 	.word	0x00000008
.L_61:


//--------------------- .nv.callgraph             --------------------------
	.section	.nv.callgraph,"",@"SHT_CUDA_CALLGRAPH"
	.align	4
	.sectionentsize	8
	.align		4
        /*0000*/ 	.word	0x00000000
	.align		4
        /*0004*/ 	.word	0xffffffff
	.align		4
        /*0008*/ 	.word	0x00000000
	.align		4
        /*000c*/ 	.word	0xfffffffe
	.align		4
        /*0010*/ 	.word	0x00000000
	.align		4
        /*0014*/ 	.word	0xfffffffd
	.align		4
        /*0018*/ 	.word	0x00000000
	.align		4
        /*001c*/ 	.word	0xfffffffc


//--------------------- .text._Z7kernel3PfS_i     --------------------------
	.section	.text._Z7kernel3PfS_i,"ax",@progbits
	.align	128
        .global         _Z7kernel3PfS_i
        .type           _Z7kernel3PfS_i,@function
        .size           _Z7kernel3PfS_i,(.L_x_13 - _Z7kernel3PfS_i)
        .other          _Z7kernel3PfS_i,@"STO_CUDA_ENTRY STV_DEFAULT"
_Z7kernel3PfS_i:
.text._Z7kernel3PfS_i:
[----:B------:R-:W-:Y:S01]  /*0000*/  LDC R1, c[0x0][0x37c] ;  /* 0x0000df00ff017b82 */ /* 0x000fe20000000800 */
[----:B------:R-:W0:Y:S01]  /*0010*/  S2R R6, SR_TID.X ;  /* 0x0000000000067919 */ /* 0x000e220000002100 */
[----:B------:R-:W0:Y:S01]  /*0020*/  LDCU UR8, c[0x0][0x360] ;  /* 0x00006c00ff0877ac */ /* 0x000e220008000800 */
[----:B------:R-:W0:Y:S01]  /*0030*/  S2R R7, SR_CTAID.X ;  /* 0x0000000000077919 */ /* 0x000e220000002500 */
[----:B------:R-:W1:Y:S01]  /*0040*/  LDCU UR4, c[0x0][0x390] ;  /* 0x00007200ff0477ac */ /* 0x000e620008000800 */
[----:B------:R-:W2:Y:S01]  /*0050*/  LDCU.64 UR6, c[0x0][0x358] ;  /* 0x00006b00ff0677ac */ /* 0x000ea20008000a00 */
[----:B0-----:R-:W-:-:S05]  /*0060*/  IMAD R5, R7, UR8, R6 ;  /* 0x0000000807057c24 */ /* 0x001fca000f8e0206 */
[----:B-1----:R-:W-:-:S13]  /*0070*/  ISETP.GE.U32.AND P0, PT, R5, UR4, PT ;  /* 0x0000000405007c0c */ /* 0x002fda000bf06070 */
[----:B------:R-:W0:Y:S02]  /*0080*/  @!P0 LDC.64 R2, c[0x0][0x380] ;  /* 0x0000e000ff028b82 */ /* 0x000e240000000a00 */
[----:B0-----:R-:W-:-:S06]  /*0090*/  @!P0 IMAD.WIDE.U32 R2, R5, 0x4, R2 ;  /* 0x0000000405028825 */ /* 0x001fcc00078e0002 */
[----:B--2---:R-:W2:Y:S01]  /*00a0*/  @!P0 LDG.E R3, desc[UR6][R2.64] ;  /* 0x0000000602038981 */ /* 0x004ea2000c1e1900 */
[----:B------:R-:W0:Y:S01]  /*00b0*/  S2UR UR5, SR_CgaCtaId ;  /* 0x00000000000579c3 */ /* 0x000e220000008800 */
[----:B------:R-:W-:Y:S01]  /*00c0*/  IMAD.U32 R4, RZ, RZ, UR8 ;  /* 0x00000008ff047e24 */ /* 0x000fe2000f8e00ff */
[----:B------:R-:W-:Y:S01]  /*00d0*/  UMOV UR4, 0x400 ;  /* 0x0000040000047882 */ /* 0x000fe20000000000 */
[----:B------:R-:W-:-:S03]  /*00e0*/  ISETP.NE.AND P1, PT, R6, RZ, PT ;  /* 0x000000ff0600720c */ /* 0x000fc60003f25270 */
[----:B------:R-:W-:Y:S01]  /*00f0*/  ISETP.GE.U32.AND P2, PT, R4, 0x2, PT ;  /* 0x000000020400780c */ /* 0x000fe20003f46070 */
[----:B0-----:R-:W-:-:S06]  /*0100*/  ULEA UR4, UR5, UR4, 0x18 ;  /* 0x0000000405047291 */ /* 0x001fcc000f8ec0ff */
[----:B------:R-:W-:-:S05]  /*0110*/  LEA R0, R6, UR4, 0x2 ;  /* 0x0000000406007c11 */ /* 0x000fca000f8e10ff */
[----:B--2---:R0:W-:Y:S01]  /*0120*/  @!P0 STS [R0], R3 ;  /* 0x0000000300008388 */ /* 0x0041e20000000800 */
[----:B------:R-:W-:Y:S06]  /*0130*/  BAR.SYNC.DEFER_BLOCKING 0x0 ;  /* 0x0000000000007b1d */ /* 0x000fec0000010000 */
[----:B------:R-:W-:Y:S05]  /*0140*/  @!P2 BRA `(.L_x_0) ;  /* 0x00000000003ca947 */ /* 0x000fea0003800000 */
[----:B------:R-:W1:Y:S01]  /*0150*/  LDCU UR4, c[0x0][0x390] ;  /* 0x00007200ff0477ac */ /* 0x000e620008000800 */
[----:B------:R-:W-:Y:S01]  /*0160*/  NOP ;  /* 0x0000000000007918 */ /* 0x000fe20000000000 */
.L_x_1:
[----:B------:R-:W-:-:S05]  /*0170*/  SHF.R.U32.HI R9, RZ, 0x1, R4 ;  /* 0x00000001ff097819 */ /* 0x000fca0000011604 */
[----:B------:R-:W-:-:S05]  /*0180*/  IMAD.IADD R2, R5, 0x1, R9 ;  /* 0x0000000105027824 */ /* 0x000fca00078e0209 */
[----:B-1----:R-:W-:-:S04]  /*0190*/  ISETP.GE.U32.AND P0, PT, R2, UR4, PT ;  /* 0x0000000402007c0c */ /* 0x002fc8000bf06070 */
[----:B------:R-:W-:-:S13]  /*01a0*/  ISETP.GE.U32.OR P0, PT, R6, R9, P0 ;  /* 0x000000090600720c */ /* 0x000fda0000706470 */
[----:B------:R-:W-:Y:S01]  /*01b0*/  @!P0 IMAD R2, R9, 0x4, R0 ;  /* 0x0000000409028824 */ /* 0x000fe200078e0200 */
[----:B0-----:R-:W-:Y:S05]  /*01c0*/  @!P0 LDS R3, [R0] ;  /* 0x0000000000038984 */ /* 0x001fea0000000800 */
[----:B------:R-:W0:Y:S02]  /*01d0*/  @!P0 LDS R2, [R2] ;  /* 0x0000000002028984 */ /* 0x000e240000000800 */
[----:B0-----:R-:W-:-:S05]  /*01e0*/  @!P0 FADD R3, R2, R3 ;  /* 0x0000000302038221 */ /* 0x001fca0000000000 */
[----:B------:R2:W-:Y:S01]  /*01f0*/  @!P0 STS [R0], R3 ;  /* 0x0000000300008388 */ /* 0x0005e20000000800 */
[----:B------:R-:W-:Y:S01]  /*0200*/  BAR.SYNC.DEFER_BLOCKING 0x0 ;  /* 0x0000000000007b1d */ /* 0x000fe20000010000 */
[----:B------:R-:W-:Y:S01]  /*0210*/  ISETP.GT.U32.AND P0, PT, R4, 0x3, PT ;  /* 0x000000030400780c */ /* 0x000fe20003f04070 */
[----:B------:R-:W-:-:S12]  /*0220*/  IMAD.MOV.U32 R4, RZ, RZ, R9 ;  /* 0x000000ffff047224 */ /* 0x000fd800078e0009 */
[----:B--2---:R-:W-:Y:S05]  /*0230*/  @P0 BRA `(.L_x_1) ;  /* 0xfffffffc00cc0947 */ /* 0x004fea000383ffff */
.L_x_0:
[----:B------:R-:W-:Y:S05]  /*0240*/  @P1 EXIT ;  /* 0x000000000000194d */ /* 0x000fea0003800000 */
[----:B------:R-:W1:Y:S01]  /*0250*/  S2UR UR5, SR_CgaCtaId ;  /* 0x00000000000579c3 */ /* 0x000e620000008800 */
[----:B------:R-:W-:-:S07]  /*0260*/  UMOV UR4, 0x400 ;  /* 0x0000040000047882 */ /* 0x000fce0000000000 */
[----:B0-----:R-:W0:Y:S01]  /*0270*/  LDC.64 R2, c[0x0][0x388] ;  /* 0x0000e200ff027b82 */ /* 0x001e220000000a00 */
[----:B-1----:R-:W-:Y:S01]  /*0280*/  ULEA UR4, UR5, UR4, 0x18 ;  /* 0x0000000405047291 */ /* 0x002fe2000f8ec0ff */
[----:B0-----:R-:W-:-:S08]  /*0290*/  IMAD.WIDE.U32 R2, R7, 0x4, R2 ;  /* 0x0000000407027825 */ /* 0x001fd000078e0002 */
[----:B------:R-:W0:Y:S04]  /*02a0*/  LDS R5, [UR4] ;  /* 0x00000004ff057984 */ /* 0x000e280008000800 */
[----:B0-----:R-:W-:Y:S01]  /*02b0*/  STG.E desc[UR6][R2.64], R5 ;  /* 0x0000000502007986 */ /* 0x001fe2000c101906 */
[----:B------:R-:W-:Y:S05]  /*02c0*/  EXIT ;  /* 0x000000000000794d */ /* 0x000fea0003800000 */
.L_x_2:
[----:B------:R-:W-:-:S00]  /*02d0*/  BRA `(.L_x_2) ;  /* 0xfffffffc00fc7947 */ /* 0x000fc0000383ffff */
[----:B------:R-:W-:-:S00]  /*02e0*/  NOP ;  /* 0x0000000000007918 */ /* 0x000fc00000000000 */
        /* <DEDUP_REMOVED lines=9> */
.L_x_13:


//--------------------- .text._Z7kernel2PfS_i     --------------------------
	.section	.text._Z7kernel2PfS_i,"ax",@progbits
	.align	128
        .global         _Z7kernel2PfS_i
        .type           _Z7kernel2PfS_i,@function
        .size           _Z7kernel2PfS_i,(.L_x_14 - _Z7kernel2PfS_i)
        .other          _Z7kernel2PfS_i,@"STO_CUDA_ENTRY STV_DEFAULT"
_Z7kernel2PfS_i:
.text._Z7kernel2PfS_i:
[----:B------:R-:W-:Y:S01]  /*0000*/  LDC R1, c[0x0][0x37c] ;  /* 0x0000df00ff017b82 */ /* 0x000fe20000000800 */
[----:B------:R-:W0:Y:S01]  /*0010*/  S2R R9, SR_CTAID.X ;  /* 0x0000000000097919 */ /* 0x000e220000002500 */
[----:B------:R-:W0:Y:S01]  /*0020*/  LDCU UR7, c[0x0][0x360] ;  /* 0x00006c00ff0777ac */ /* 0x000e220008000800 */
[----:B------:R-:W-:Y:S01]  /*0030*/  BSSY.RECONVERGENT B0, `(.L_x_3) ;  /* 0x0000010000007945 */ /* 0x000fe20003800200 */
[----:B------:R-:W1:Y:S01]  /*0040*/  S2R R7, SR_TID.X ;  /* 0x0000000000077919 */ /* 0x000e620000002100 */
[----:B------:R-:W2:Y:S01]  /*0050*/  LDCU UR4, c[0x0][0x390] ;  /* 0x00007200ff0477ac */ /* 0x000ea20008000800 */
[----:B------:R-:W3:Y:S01]  /*0060*/  LDCU.64 UR8, c[0x0][0x358] ;  /* 0x00006b00ff0877ac */ /* 0x000ee20008000a00 */
[----:B0-----:R-:W-:-:S04]  /*0070*/  IMAD R0, R9, UR7, RZ ;  /* 0x0000000709007c24 */ /* 0x001fc8000f8e02ff */
[----:B-1----:R-:W-:-:S05]  /*0080*/  IMAD.IADD R5, R0, 0x1, R7 ;  /* 0x0000000100057824 */ /* 0x002fca00078e0207 */
[----:B--2---:R-:W-:-:S13]  /*0090*/  ISETP.GE.U32.AND P0, PT, R5, UR4, PT ;  /* 0x0000000405007c0c */ /* 0x004fda000bf06070 */
[----:B---3--:R-:W-:Y:S05]  /*00a0*/  @P0 BRA `(.L_x_4) ;  /* 0x0000000000200947 */ /* 0x008fea0003800000 */
[----:B------:R-:W0:Y:S02]  /*00b0*/  LDC.64 R2, c[0x0][0x380] ;  /* 0x0000e000ff027b82 */ /* 0x000e240000000a00 */
[----:B0-----:R-:W-:-:S06]  /*00c0*/  IMAD.WIDE.U32 R2, R5, 0x4, R2 ;  /* 0x0000000405027825 */ /* 0x001fcc00078e0002 */
[----:B------:R-:W2:Y:S01]  /*00d0*/  LDG.E R2, desc[UR8][R2.64] ;  /* 0x0000000802027981 */ /* 0x000ea2000c1e1900 */
[----:B------:R-:W0:Y:S01]  /*00e0*/  S2UR UR5, SR_CgaCtaId ;  /* 0x00000000000579c3 */ /* 0x000e220000008800 */
[----:B------:R-:W-:Y:S02]  /*00f0*/  UMOV UR4, 0x400 ;  /* 0x0000040000047882 */ /* 0x000fe40000000000 */
[----:B0-----:R-:W-:-:S06]  /*0100*/  ULEA UR4, UR5, UR4, 0x18 ;  /* 0x0000000405047291 */ /* 0x001fcc000f8ec0ff */
[----:B------:R-:W-:-:S05]  /*0110*/  LEA R5, R7, UR4, 0x2 ;  /* 0x0000000407057c11 */ /* 0x000fca000f8e10ff */
[----:B--2---:R0:W-:Y:S02]  /*0120*/  STS [R5], R2 ;  /* 0x0000000205007388 */ /* 0x0041e40000000800 */
.L_x_4:
[----:B------:R-:W-:Y:S05]  /*0130*/  BSYNC.RECONVERGENT B0 ;  /* 0x0000000000007941 */ /* 0x000fea0003800200 */
.L_x_3:
[----:B------:R-:W-:Y:S01]  /*0140*/  BAR.SYNC.DEFER_BLOCKING 0x0 ;  /* 0x0000000000007b1d */ /* 0x000fe20000010000 */
[----:B------:R-:W-:-:S09]  /*0150*/  UISETP.GE.U32.AND UP0, UPT, UR7, 0x2, UPT ;  /* 0x000000020700788c */ /* 0x000fd2000bf06070 */
[----:B------:R-:W-:Y:S05]  /*0160*/  BRA.U !UP0, `(.L_x_5) ;  /* 0x0000000108607547 */ /* 0x000fea000b800000 */
[----:B------:R-:W-:Y:S01]  /*0170*/  IMAD.SHL.U32 R6, R7, 0x2, RZ ;  /* 0x0000000207067824 */ /* 0x000fe200078e00ff */
[----:B------:R-:W1:Y:S01]  /*0180*/  LDCU UR10, c[0x0][0x390] ;  /* 0x00007200ff0a77ac */ /* 0x000e620008000800 */
[----:B------:R-:W-:-:S05]  /*0190*/  UMOV UR6, 0x1 ;  /* 0x0000000100067882 */ /* 0x000fca0000000000 */
.L_x_8:
[----:B0-----:R-:W-:Y:S01]  /*01a0*/  IMAD R3, R6, UR6, RZ ;  /* 0x0000000606037c24 */ /* 0x001fe2000f8e02ff */
[----:B------:R-:W-:Y:S04]  /*01b0*/  BSSY.RECONVERGENT B0, `(.L_x_6) ;  /* 0x000000f000007945 */ /* 0x000fe80003800200 */
[----:B0-----:R-:W-:-:S05]  /*01c0*/  IADD3 R5, PT, PT, R3, UR6, RZ ;  /* 0x0000000603057c10 */ /* 0x001fca000fffe0ff */
[----:B------:R-:W-:-:S05]  /*01d0*/  IMAD.IADD R2, R0, 0x1, R5 ;  /* 0x0000000100027824 */ /* 0x000fca00078e0205 */
[----:B-1----:R-:W-:-:S04]  /*01e0*/  ISETP.GE.U32.AND P0, PT, R2, UR10, PT ;  /* 0x0000000a02007c0c */ /* 0x002fc8000bf06070 */
[----:B------:R-:W-:-:S13]  /*01f0*/  ISETP.GE.U32.OR P0, PT, R5, UR7, P0 ;  /* 0x0000000705007c0c */ /* 0x000fda0008706470 */
[----:B------:R-:W-:Y:S05]  /*0200*/  @P0 BRA `(.L_x_7) ;  /* 0x0000000000240947 */ /* 0x000fea0003800000 */
[----:B------:R-:W0:Y:S01]  /*0210*/  S2UR UR5, SR_CgaCtaId ;  /* 0x00000000000579c3 */ /* 0x000e220000008800 */
[----:B------:R-:W-:Y:S02]  /*0220*/  UMOV UR4, 0x400 ;  /* 0x0000040000047882 */ /* 0x000fe40000000000 */
[----:B0-----:R-:W-:-:S06]  /*0230*/  ULEA UR4, UR5, UR4, 0x18 ;  /* 0x0000000405047291 */ /* 0x001fcc000f8ec0ff */
[----:B------:R-:W-:Y:S02]  /*0240*/  LEA R2, R5, UR4, 0x2 ;  /* 0x0000000405027c11 */ /* 0x000fe4000f8e10ff */
[----:B------:R-:W-:-:S04]  /*0250*/  LEA R3, R3, UR4, 0x2 ;  /* 0x0000000403037c11 */ /* 0x000fc8000f8e10ff */
[----:B------:R-:W-:Y:S04]  /*0260*/  LDS R2, [R2] ;  /* 0x0000000002027984 */ /* 0x000fe80000000800 */
[----:B------:R-:W0:Y:S02]  /*0270*/  LDS R5, [R3] ;  /* 0x0000000003057984 */ /* 0x000e240000000800 */
[----:B0-----:R-:W-:-:S05]  /*0280*/  FADD R4, R2, R5 ;  /* 0x0000000502047221 */ /* 0x001fca0000000000 */
[----:B------:R0:W-:Y:S02]  /*0290*/  STS [R3], R4 ;  /* 0x0000000403007388 */ /* 0x0001e40000000800 */
.L_x_7:
[----:B------:R-:W-:Y:S05]  /*02a0*/  BSYNC.RECONVERGENT B0 ;  /* 0x0000000000007941 */ /* 0x000fea0003800200 */
.L_x_6:
[----:B------:R-:W-:Y:S01]  /*02b0*/  BAR.SYNC.DEFER_BLOCKING 0x0 ;  /* 0x0000000000007b1d */ /* 0x000fe20000010000 */
[----:B------:R-:W-:-:S04]  /*02c0*/  USHF.L.U32 UR6, UR6, 0x1, URZ ;  /* 0x0000000106067899 */ /* 0x000fc800080006ff */
[----:B------:R-:W-:-:S09]  /*02d0*/  UISETP.GE.U32.AND UP0, UPT, UR6, UR7, UPT ;  /* 0x000000070600728c */ /* 0x000fd2000bf06070 */
[----:B------:R-:W-:Y:S05]  /*02e0*/  BRA.U !UP0, `(.L_x_8) ;  /* 0xfffffffd08ac7547 */ /* 0x000fea000b83ffff */
.L_x_5:
[----:B------:R-:W-:-:S13]  /*02f0*/  ISETP.NE.AND P0, PT, R7, RZ, PT ;  /* 0x000000ff0700720c */ /* 0x000fda0003f05270 */
        /* <DEDUP_REMOVED lines=9> */
.L_x_9:
        /* <DEDUP_REMOVED lines=15> */
.L_x_14:


//--------------------- .text._Z7kernel1PfS_i     --------------------------
	.section	.text._Z7kernel1PfS_i,"ax",@progbits
	.align	128
        .global         _Z7kernel1PfS_i
        .type           _Z7kernel1PfS_i,@function
        .size           _Z7kernel1PfS_i,(.L_x_15 - _Z7kernel1PfS_i)
        .other          _Z7kernel1PfS_i,@"STO_CUDA_ENTRY STV_DEFAULT"
_Z7kernel1PfS_i:
.text._Z7kernel1PfS_i:
        /* <DEDUP_REMOVED lines=12> */
[----:B------:R-:W-:Y:S01]  /*00c0*/  UMOV UR4, 0x400 ;  /* 0x0000040000047882 */ /* 0x000fe20000000000 */
[----:B------:R-:W-:Y:S01]  /*00d0*/  UISETP.GE.U32.AND UP0, UPT, UR8, 0x2, UPT ;  /* 0x000000020800788c */ /* 0x000fe2000bf06070 */
[----:B------:R-:W-:Y:S01]  /*00e0*/  ISETP.NE.AND P1, PT, R4, RZ, PT ;  /* 0x000000ff0400720c */ /* 0x000fe20003f25270 */
[----:B0-----:R-:W-:-:S06]  /*00f0*/  ULEA UR4, UR5, UR4, 0x18 ;  /* 0x0000000405047291 */ /* 0x001fcc000f8ec0ff */
[----:B------:R-:W-:-:S05]  /*0100*/  LEA R0, R4, UR4, 0x2 ;  /* 0x0000000404007c11 */ /* 0x000fca000f8e10ff */
[----:B--2---:R0:W-:Y:S01]  /*0110*/  @!P0 STS [R0], R3 ;  /* 0x0000000300008388 */ /* 0x0041e20000000800 */
[----:B------:R-:W-:Y:S06]  /*0120*/  BAR.SYNC.DEFER_BLOCKING 0x0 ;  /* 0x0000000000007b1d */ /* 0x000fec0000010000 */
[----:B------:R-:W-:Y:S05]  /*0130*/  BRA.U !UP0, `(.L_x_10) ;  /* 0x0000000108447547 */ /* 0x000fea000b800000 */
[----:B------:R-:W-:Y:S01]  /*0140*/  IMAD.MOV.U32 R2, RZ, RZ, 0x1 ;  /* 0x00000001ff027424 */ /* 0x000fe200078e00ff */
[----:B------:R-:W1:Y:S01]  /*0150*/  LDCU UR4, c[0x0][0x390] ;  /* 0x00007200ff0477ac */ /* 0x000e620008000800 */
[----:B------:R-:W-:-:S05]  /*0160*/  NOP ;  /* 0x0000000000007918 */ /* 0x000fca0000000000 */
.L_x_11:
[----:B------:R-:W-:Y:S02]  /*0170*/  IMAD.SHL.U32 R6, R2, 0x2, RZ ;  /* 0x0000000202067824 */ /* 0x000fe400078e00ff */
[----:B------:R-:W-:-:S03]  /*0180*/  IMAD.IADD R7, R5, 0x1, R2 ;  /* 0x0000000105077824 */ /* 0x000fc600078e0202 */
[----:B0-----:R-:W-:-:S04]  /*0190*/  IADD3 R3, PT, PT, R6, -0x1, RZ ;  /* 0xffffffff06037810 */ /* 0x001fc80007ffe0ff */
[----:B------:R-:W-:-:S04]  /*01a0*/  LOP3.LUT P0, RZ, R3, R4, RZ, 0xc0, !PT ;  /* 0x0000000403ff7212 */ /* 0x000fc8000780c0ff */
[----:B-1----:R-:W-:-:S13]  /*01b0*/  ISETP.GE.U32.OR P0, PT, R7, UR4, P0 ;  /* 0x0000000407007c0c */ /* 0x002fda0008706470 */
[----:B------:R-:W-:Y:S02]  /*01c0*/  @!P0 LEA R3, R2, R0, 0x2 ;  /* 0x0000000002038211 */ /* 0x000fe400078e10ff */
[----:B------:R-:W-:Y:S04]  /*01d0*/  @!P0 LDS R2, [R0] ;  /* 0x0000000000028984 */ /* 0x000fe80000000800 */
[----:B------:R-:W0:Y:S02]  /*01e0*/  @!P0 LDS R3, [R3] ;  /* 0x0000000003038984 */ /* 0x000e240000000800 */
[----:B0-----:R-:W-:Y:S01]  /*01f0*/  @!P0 FADD R7, R3, R2 ;  /* 0x0000000203078221 */ /* 0x001fe20000000000 */
[----:B------:R-:W-:-:S04]  /*0200*/  IMAD.MOV.U32 R2, RZ, RZ, R6 ;  /* 0x000000ffff027224 */ /* 0x000fc800078e0006 */
[----:B------:R2:W-:Y:S01]  /*0210*/  @!P0 STS [R0], R7 ;  /* 0x0000000700008388 */ /* 0x0005e20000000800 */
[----:B------:R-:W-:Y:S01]  /*0220*/  BAR.SYNC.DEFER_BLOCKING 0x0 ;  /* 0x0000000000007b1d */ /* 0x000fe20000010000 */
[----:B------:R-:W-:-:S13]  /*0230*/  ISETP.GE.U32.AND P0, PT, R6, UR8, PT ;  /* 0x0000000806007c0c */ /* 0x000fda000bf06070 */
[----:B--2---:R-:W-:Y:S05]  /*0240*/  @!P0 BRA `(.L_x_11) ;  /* 0xfffffffc00c88947 */ /* 0x004fea000383ffff */
.L_x_10:
        /* <DEDUP_REMOVED lines=9> */
.L_x_12:
        /* <DEDUP_REMOVED lines=10> */
.L_x_15:


//--------------------- .nv.shared._Z7kernel3PfS_i --------------------------
	.section	.nv.shared._Z7kernel3PfS_i,"aw",@nobits
	.sectionflags	@""
	.align	4
.nv.shared._Z7kernel3PfS_i:
	.zero		1540


//--------------------- .nv.shared.reserved.0     --------------------------
	.section	.nv.shared.reserved.0,"aw",@nobits
	.weak		__nv_reservedSMEM_offset_0_alias
	.size		__nv_reservedSMEM_offset_0_alias, 0, 64
	.other		__nv_reservedSMEM_offset_0_alias,@"STO_CUDA_RESERVED_SHARED STV_DEFAULT"
__nv_reservedSMEM_offset_0_alias:
	.zero		0
	.zero		64


//--------------------- .nv.shared._Z7kernel2PfS_i --------------------------
	.section	.nv.shared._Z7kernel2PfS_i,"aw",@nobits
	.sectionflags	@""
	.align	4
.nv.shared._Z7kernel2PfS_i:
	.zero		1540


//--------------------- .nv.shared._Z7kernel1PfS_i --------------------------
	.section	.nv.shared._Z7kernel1PfS_i,"aw",@nobits
	.sectionflags	@""
	.align	4
.nv.shared._Z7kernel1PfS_i:
	.zero		1540


//--------------------- .nv.constant0._Z7kernel3PfS_i --------------------------
	.section	.nv.constant0._Z7kernel3PfS_i,"a",@progbits
	.sectionflags	@""
	.align	4
.nv.constant0._Z7kernel3PfS_i:
	.zero		916


//--------------------- .nv.constant0._Z7kernel2PfS_i --------------------------
	.section	.nv.constant0._Z7kernel2PfS_i,"a",@progbits
	.sectionflags	@""
	.align	4
.nv.constant0._Z7kernel2PfS_i:
	.zero		916


//--------------------- .nv.constant0._Z7kernel1PfS_i --------------------------
	.section	.nv.constant0._Z7kernel1PfS_i,"a",@progbits
	.sectionflags	@""
	.align	4
.nv.constant0._Z7kernel1PfS_i:
	.zero		916


//--------------------- SYMBOLS --------------------------

	.type		.nv.reservedSmem.offset0,@object
	.size		.nv.reservedSmem.offset0,0x4
	.type		.nv.reservedSmem.cap,@object
	.size		.nv.reservedSmem.cap,0x4
